	.headerflags	@"EF_CUDA_TEXMODE_UNIFIED EF_CUDA_64BIT_ADDRESS EF_CUDA_ACCELERATORS EF_CUDA_SM90 EF_CUDA_VIRTUAL_SM(EF_CUDA_SM90)"
	.elftype	@"ET_EXEC"


//--------------------- .nv.info                  --------------------------
	.section	.nv.info,"",@"SHT_CUDA_INFO"
	.align	4


	//----- nvinfo : EIATTR_REGCOUNT
	.align		4
        /*0000*/ 	.byte	0x04, 0x2f
        /*0002*/ 	.short	(.L_3 - .L_2)
	.align		4
.L_2:
        /*0004*/ 	.word	index@(triton_poi_fused__native_batch_norm_legit_no_training_convolution_relu_1)
        /*0008*/ 	.word	0x00000016


	//----- nvinfo : EIATTR_MIN_STACK_SIZE
	.align		4
.L_3:
        /*000c*/ 	.byte	0x04, 0x12
        /*000e*/ 	.short	(.L_5 - .L_4)
	.align		4
.L_4:
        /*0010*/ 	.word	index@(triton_poi_fused__native_batch_norm_legit_no_training_convolution_relu_1)
        /*0014*/ 	.word	0x00000000


	//----- nvinfo : EIATTR_FRAME_SIZE
	.align		4
.L_5:
        /*0018*/ 	.byte	0x04, 0x11
        /*001a*/ 	.short	(.L_7 - .L_6)
	.align		4
.L_6:
        /*001c*/ 	.word	index@(triton_poi_fused__native_batch_norm_legit_no_training_convolution_relu_1)
        /*0020*/ 	.word	0x00000000


	//----- nvinfo : EIATTR_MIN_STACK_SIZE
	.align		4
.L_7:
        /*0024*/ 	.byte	0x04, 0x12
        /*0026*/ 	.short	(.L_9 - .L_8)
	.align		4
.L_8:
        /*0028*/ 	.word	index@(triton_poi_fused__native_batch_norm_legit_no_training_convolution_relu_1)
        /*002c*/ 	.word	0x00000000
.L_9:


//--------------------- .nv.info.triton_poi_fused__native_batch_norm_legit_no_training_convolution_relu_1 --------------------------
	.section	.nv.info.triton_poi_fused__native_batch_norm_legit_no_training_convolution_relu_1,"",@"SHT_CUDA_INFO"
	.sectionflags	@""
	.align	4


	//----- nvinfo : EIATTR_CUDA_API_VERSION
	.align		4
        /*0000*/ 	.byte	0x04, 0x37
        /*0002*/ 	.short	(.L_11 - .L_10)
.L_10:
        /*0004*/ 	.word	0x0000007c


	//----- nvinfo : EIATTR_KPARAM_INFO
	.align		4
.L_11:
        /*0008*/ 	.byte	0x04, 0x17
        /*000a*/ 	.short	(.L_13 - .L_12)
.L_12:
        /*000c*/ 	.word	0x00000000
        /*0010*/ 	.short	0x0007
        /*0012*/ 	.short	0x0038
        /*0014*/ 	.byte	0x00, 0xf0, 0x11, 0x00


	//----- nvinfo : EIATTR_KPARAM_INFO
	.align		4
.L_13:
        /*0018*/ 	.byte	0x04, 0x17
        /*001a*/ 	.short	(.L_15 - .L_14)
.L_14:
        /*001c*/ 	.word	0x00000000
        /*0020*/ 	.short	0x0006
        /*0022*/ 	.short	0x0030
        /*0024*/ 	.byte	0x00, 0xf4, 0x21, 0x00


	//----- nvinfo : EIATTR_KPARAM_INFO
	.align		4
.L_15:
        /*0028*/ 	.byte	0x04, 0x17
        /*002a*/ 	.short	(.L_17 - .L_16)
.L_16:
        /*002c*/ 	.word	0x00000000
        /*0030*/ 	.short	0x0005
        /*0032*/ 	.short	0x0028
        /*0034*/ 	.byte	0x00, 0xf4, 0x21, 0x00


	//----- nvinfo : EIATTR_KPARAM_INFO
	.align		4
.L_17:
        /*0038*/ 	.byte	0x04, 0x17
        /*003a*/ 	.short	(.L_19 - .L_18)
.L_18:
        /*003c*/ 	.word	0x00000000
        /*0040*/ 	.short	0x0004
        /*0042*/ 	.short	0x0020
        /*0044*/ 	.byte	0x00, 0xf4, 0x21, 0x00


	//----- nvinfo : EIATTR_KPARAM_INFO
	.align		4
.L_19:
        /*0048*/ 	.byte	0x04, 0x17
        /*004a*/ 	.short	(.L_21 - .L_20)
.L_20:
        /*004c*/ 	.word	0x00000000
        /*0050*/ 	.short	0x0003
        /*0052*/ 	.short	0x0018
        /*0054*/ 	.byte	0x00, 0xf4, 0x21, 0x00


	//----- nvinfo : EIATTR_KPARAM_INFO
	.align		4
.L_21:
        /*0058*/ 	.byte	0x04, 0x17
        /*005a*/ 	.short	(.L_23 - .L_22)
.L_22:
        /*005c*/ 	.word	0x00000000
        /*0060*/ 	.short	0x0002
        /*0062*/ 	.short	0x0010
        /*0064*/ 	.byte	0x00, 0xf4, 0x21, 0x00


	//----- nvinfo : EIATTR_KPARAM_INFO
	.align		4
.L_23:
        /*0068*/ 	.byte	0x04, 0x17
        /*006a*/ 	.short	(.L_25 - .L_24)
.L_24:
        /*006c*/ 	.word	0x00000000
        /*0070*/ 	.short	0x0001
        /*0072*/ 	.short	0x0008
        /*0074*/ 	.byte	0x00, 0xf4, 0x21, 0x00


	//----- nvinfo : EIATTR_KPARAM_INFO
	.align		4
.L_25:
        /*0078*/ 	.byte	0x04, 0x17
        /*007a*/ 	.short	(.L_27 - .L_26)
.L_26:
        /*007c*/ 	.word	0x00000000
        /*0080*/ 	.short	0x0000
        /*0082*/ 	.short	0x0000
        /*0084*/ 	.byte	0x00, 0xf4, 0x21, 0x00


	//----- nvinfo : EIATTR_SPARSE_MMA_MASK
	.align		4
.L_27:
        /*0088*/ 	.byte	0x03, 0x50
        /*008a*/ 	.short	0x0000


	//----- nvinfo : EIATTR_MAXREG_COUNT
	.align		4
        /*008c*/ 	.byte	0x03, 0x1b
        /*008e*/ 	.short	0x00ff


	//----- nvinfo : EIATTR_EXIT_INSTR_OFFSETS
	.align		4
        /*0090*/ 	.byte	0x04, 0x1c
        /*0092*/ 	.short	(.L_29 - .L_28)


	//   ....[0]....
.L_28:
        /*0094*/ 	.word	0x000003b0


	//----- nvinfo : EIATTR_REQNTID
	.align		4
.L_29:
        /*0098*/ 	.byte	0x04, 0x10
        /*009a*/ 	.short	(.L_31 - .L_30)
.L_30:
        /*009c*/ 	.word	0x00000100
        /*00a0*/ 	.word	0x00000001
        /*00a4*/ 	.word	0x00000001


	//----- nvinfo : EIATTR_CBANK_PARAM_SIZE
	.align		4
.L_31:
        /*00a8*/ 	.byte	0x03, 0x19
        /*00aa*/ 	.short	0x003c


	//----- nvinfo : EIATTR_PARAM_CBANK
	.align		4
        /*00ac*/ 	.byte	0x04, 0x0a
        /*00ae*/ 	.short	(.L_33 - .L_32)
	.align		4
.L_32:
        /*00b0*/ 	.word	index@(.nv.constant0.triton_poi_fused__native_batch_norm_legit_no_training_convolution_relu_1)
        /*00b4*/ 	.short	0x0210
        /*00b6*/ 	.short	0x003c


	//----- nvinfo : EIATTR_SW_WAR
	.align		4
.L_33:
        /*00b8*/ 	.byte	0x04, 0x36
        /*00ba*/ 	.short	(.L_35 - .L_34)
.L_34:
        /*00bc*/ 	.word	0x00000008
.L_35:


//--------------------- .nv.callgraph             --------------------------
	.section	.nv.callgraph,"",@"SHT_CUDA_CALLGRAPH"
	.align	4
	.sectionentsize	8
	.align		4
        /*0000*/ 	.word	0x00000000
	.align		4
        /*0004*/ 	.word	0xffffffff
	.align		4
        /*0008*/ 	.word	0x00000000
	.align		4
        /*000c*/ 	.word	0xfffffffe
	.align		4
        /*0010*/ 	.word	0x00000000
	.align		4
        /*0014*/ 	.word	0xfffffffd
	.align		4
        /*0018*/ 	.word	0x00000000
	.align		4
        /*001c*/ 	.word	0xfffffffc


//--------------------- .nv.constant4             --------------------------
	.section	.nv.constant4,"a",@progbits
	.align	8
	.align		8
.nv.constant4:
        /*0000*/ 	.dword	_$_str
	.align		8
        /*0008*/ 	.dword	_$_str_$_2


//--------------------- .text.triton_poi_fused__native_batch_norm_legit_no_training_convolution_relu_1 --------------------------
	.section	.text.triton_poi_fused__native_batch_norm_legit_no_training_convolution_relu_1,"ax",@progbits
	.align	128
        .global         triton_poi_fused__native_batch_norm_legit_no_training_convolution_relu_1
        .type           triton_poi_fused__native_batch_norm_legit_no_training_convolution_relu_1,@function
        .size           triton_poi_fused__native_batch_norm_legit_no_training_convolution_relu_1,(.L_x_1 - triton_poi_fused__native_batch_norm_legit_no_training_convolution_relu_1)
        .other          triton_poi_fused__native_batch_norm_legit_no_training_convolution_relu_1,@"STO_CUDA_ENTRY STV_DEFAULT"
triton_poi_fused__native_batch_norm_legit_no_training_convolution_relu_1:
.text.triton_poi_fused__native_batch_norm_legit_no_training_convolution_relu_1:
[----:B------:R-:W-:Y:S01]  /*0000*/  LDC R1, c[0x0][0x28] ;  /* 0x00000a00ff017b82 */ /* 0x000fe20000000800 */
[----:B------:R-:W1:Y:S07]  /*0010*/  S2R R0, SR_TID.X ;  /* 0x0000000000007919 */ /* 0x000e6e0000002100 */
[----:B------:R-:W2:Y:S01]  /*0020*/  LDC.64 R14, c[0x0][0x228] ;  /* 0x00008a00ff0e7b82 */ /* 0x000ea20000000a00 */
[----:B------:R-:W-:Y:S01]  /*0030*/  ULDC.64 UR4, c[0x0][0x208] ;  /* 0x0000820000047ab9 */ /* 0x000fe20000000a00 */
[----:B------:R-:W3:Y:S06]  /*0040*/  S2R R5, SR_CTAID.X ;  /* 0x0000000000057919 */ /* 0x000eec0000002500 */
[----:B------:R-:W4:Y:S08]  /*0050*/  LDC.64 R10, c[0x0][0x218] ;  /* 0x00008600ff0a7b82 */ /* 0x000f300000000a00 */
[----:B------:R-:W5:Y:S08]  /*0060*/  LDC.64 R12, c[0x0][0x220] ;  /* 0x00008800ff0c7b82 */ /* 0x000f700000000a00 */
[----:B------:R-:W5:Y:S01]  /*0070*/  LDC.64 R16, c[0x0][0x230] ;  /* 0x00008c00ff107b82 */ /* 0x000f620000000a00 */
[----:B-1----:R-:W-:-:S02]  /*0080*/  SHF.L.U32 R0, R0, 0x1, RZ ;  /* 0x0000000100007819 */ /* 0x002fc400000006ff */
[----:B---3--:R-:W-:Y:S02]  /*0090*/  SHF.R.S32.HI R3, RZ, 0x16, R5 ;  /* 0x00000016ff037819 */ /* 0x008fe40000011405 */
[----:B------:R-:W-:Y:S02]  /*00a0*/  LOP3.LUT R0, R0, 0x1fe, RZ, 0xc0, !PT ;  /* 0x000001fe00007812 */ /* 0x000fe400078ec0ff */
[----:B------:R-:W-:Y:S02]  /*00b0*/  SGXT R3, R3, 0x1 ;  /* 0x000000010303781a */ /* 0x000fe40000000200 */
[----:B------:R-:W-:Y:S02]  /*00c0*/  LEA R0, R5, R0, 0x9 ;  /* 0x0000000005007211 */ /* 0x000fe400078e48ff */
[----:B------:R-:W1:Y:S02]  /*00d0*/  LDC.64 R4, c[0x0][0x238] ;  /* 0x00008e00ff047b82 */ /* 0x000e640000000a00 */
[----:B------:R-:W-:-:S04]  /*00e0*/  LEA.HI R3, R3, R0, RZ, 0xc ;  /* 0x0000000003037211 */ /* 0x000fc800078f60ff */
[----:B------:R-:W-:-:S04]  /*00f0*/  SHF.R.S32.HI R3, RZ, 0xc, R3 ;  /* 0x0000000cff037819 */ /* 0x000fc80000011403 */
[----:B------:R-:W-:-:S04]  /*0100*/  LEA.HI R2, R3, R3, RZ, 0x7 ;  /* 0x0000000303027211 */ /* 0x000fc800078f38ff */
[----:B------:R-:W-:-:S04]  /*0110*/  LOP3.LUT R2, R2, 0xffffff80, RZ, 0xc0, !PT ;  /* 0xffffff8002027812 */ /* 0x000fc800078ec0ff */
[----:B------:R-:W-:Y:S02]  /*0120*/  IADD3 R19, R3, -R2, RZ ;  /* 0x8000000203137210 */ /* 0x000fe40007ffe0ff */
[----:B------:R-:W3:Y:S03]  /*0130*/  LDC.64 R2, c[0x0][0x210] ;  /* 0x00008400ff027b82 */ /* 0x000ee60000000a00 */
[----:B--2---:R-:W-:-:S05]  /*0140*/  IMAD.WIDE R14, R19, 0x4, R14 ;  /* 0x00000004130e7825 */ /* 0x004fca00078e020e */
[----:B------:R2:W2:Y:S01]  /*0150*/  LDG.E.EL R18, desc[UR4][R14.64] ;  /* 0x000000040e127981 */ /* 0x0004a2000c2e1900 */
[----:B----4-:R-:W-:-:S04]  /*0160*/  IMAD.WIDE R10, R19, 0x4, R10 ;  /* 0x00000004130a7825 */ /* 0x010fc800078e020a */
[----:B-----5:R-:W-:Y:S01]  /*0170*/  IMAD.WIDE R12, R19, 0x4, R12 ;  /* 0x00000004130c7825 */ /* 0x020fe200078e020c */
[----:B------:R4:W5:Y:S04]  /*0180*/  LDG.E.EL R8, desc[UR4][R10.64] ;  /* 0x000000040a087981 */ /* 0x000968000c2e1900 */
[----:B------:R-:W5:Y:S01]  /*0190*/  LDG.E.EL R9, desc[UR4][R12.64] ;  /* 0x000000040c097981 */ /* 0x000f62000c2e1900 */
[----:B---3--:R-:W-:-:S05]  /*01a0*/  IMAD.WIDE R2, R0, 0x4, R2 ;  /* 0x0000000400027825 */ /* 0x008fca00078e0202 */
[----:B------:R-:W5:Y:S01]  /*01b0*/  LDG.E.64 R6, desc[UR4][R2.64] ;  /* 0x0000000402067981 */ /* 0x000f62000c1e1b00 */
[----:B0-2---:R-:W-:-:S04]  /*01c0*/  IMAD.WIDE R14, R19, 0x4, R16 ;  /* 0x00000004130e7825 */ /* 0x005fc800078e0210 */
[----:B-1----:R-:W-:Y:S02]  /*01d0*/  IMAD.WIDE R16, R19, 0x4, R4 ;  /* 0x0000000413107825 */ /* 0x002fe400078e0204 */
[----:B------:R-:W2:Y:S01]  /*01e0*/  LDG.E.EL R14, desc[UR4][R14.64] ;  /* 0x000000040e0e7981 */ /* 0x000ea2000c2e1900 */
[----:B----4-:R-:W-:Y:S01]  /*01f0*/  HFMA2.MMA R10, -RZ, RZ, 1.625, 0 ;  /* 0x3e800000ff0a7435 */ /* 0x010fe200000001ff */
[----:B------:R-:W0:Y:S02]  /*0200*/  LDC.64 R4, c[0x0][0x240] ;  /* 0x00009000ff047b82 */ /* 0x000e240000000a00 */
[----:B------:R-:W2:Y:S01]  /*0210*/  LDG.E.EL R17, desc[UR4][R16.64] ;  /* 0x0000000410117981 */ /* 0x000ea2000c2e1900 */
[----:B0-----:R-:W-:-:S04]  /*0220*/  IMAD.WIDE R4, R0, 0x4, R4 ;  /* 0x0000000400047825 */ /* 0x001fc800078e0204 */
[----:B------:R-:W-:-:S04]  /*0230*/  FADD R18, R18, 9.9999997473787516356e-06 ;  /* 0x3727c5ac12127421 */ /* 0x000fc80000000000 */
[----:B------:R-:W0:Y:S02]  /*0240*/  MUFU.SQRT R19, R18 ;  /* 0x0000001200137308 */ /* 0x000e240000002000 */
[C---:B0-----:R-:W-:Y:S02]  /*0250*/  FSETP.GT.AND P0, PT, R19.reuse, 8.50705917302346158658e+37, PT ;  /* 0x7e8000001300780b */ /* 0x041fe40003f04000 */
[----:B------:R-:W-:-:S11]  /*0260*/  FSETP.GEU.AND P1, PT, R19, 1.175494350822287508e-38, PT ;  /* 0x008000001300780b */ /* 0x000fd60003f2e000 */
[----:B------:R-:W-:-:S04]  /*0270*/  @P0 FMUL R19, R19, 0.25 ;  /* 0x3e80000013130820 */ /* 0x000fc80000400000 */
[----:B------:R-:W-:-:S06]  /*0280*/  @!P1 FMUL R19, R19, 16777216 ;  /* 0x4b80000013139820 */ /* 0x000fcc0000400000 */
[----:B------:R-:W0:Y:S01]  /*0290*/  MUFU.RCP R19, R19 ;  /* 0x0000001300137308 */ /* 0x000e220000001000 */
[----:B------:R-:W-:Y:S01]  /*02a0*/  FSEL R10, R10, 1, P0 ;  /* 0x3f8000000a0a7808 */ /* 0x000fe20000000000 */
[--C-:B-----5:R-:W-:Y:S01]  /*02b0*/  FADD R6, R6, R8.reuse ;  /* 0x0000000806067221 */ /* 0x120fe20000000000 */
[----:B------:R-:W-:-:S03]  /*02c0*/  FADD R7, R7, R8 ;  /* 0x0000000807077221 */ /* 0x000fc60000000000 */
[----:B------:R-:W-:Y:S01]  /*02d0*/  @!P1 FMUL R10, R10, 16777216 ;  /* 0x4b8000000a0a9820 */ /* 0x000fe20000400000 */
[C---:B------:R-:W-:Y:S01]  /*02e0*/  FADD R8, -R9.reuse, R6 ;  /* 0x0000000609087221 */ /* 0x040fe20000000100 */
[----:B------:R-:W-:Y:S02]  /*02f0*/  FADD R9, -R9, R7 ;  /* 0x0000000709097221 */ /* 0x000fe40000000100 */
[----:B0-----:R-:W-:-:S04]  /*0300*/  FMUL R10, R19, R10 ;  /* 0x0000000a130a7220 */ /* 0x001fc80000400000 */
[-C--:B------:R-:W-:Y:S01]  /*0310*/  FMUL R8, R8, R10.reuse ;  /* 0x0000000a08087220 */ /* 0x080fe20000400000 */
[----:B------:R-:W-:-:S03]  /*0320*/  FMUL R10, R9, R10 ;  /* 0x0000000a090a7220 */ /* 0x000fc60000400000 */
[C-C-:B--2---:R-:W-:Y:S01]  /*0330*/  FFMA R8, R14.reuse, R8, R17.reuse ;  /* 0x000000080e087223 */ /* 0x144fe20000000011 */
[----:B------:R-:W-:-:S04]  /*0340*/  FFMA R10, R14, R10, R17 ;  /* 0x0000000a0e0a7223 */ /* 0x000fc80000000011 */
[----:B------:R-:W-:Y:S02]  /*0350*/  FSETP.GEU.AND P0, PT, R8, RZ, PT ;  /* 0x000000ff0800720b */ /* 0x000fe40003f0e000 */
[----:B------:R-:W-:Y:S02]  /*0360*/  FSETP.GEU.AND P1, PT, R10, RZ, PT ;  /* 0x000000ff0a00720b */ /* 0x000fe40003f2e000 */
[----:B------:R-:W-:Y:S02]  /*0370*/  FSEL R8, R8, RZ, P0 ;  /* 0x000000ff08087208 */ /* 0x000fe40000000000 */
[----:B------:R-:W-:Y:S01]  /*0380*/  FSEL R9, R10, RZ, P1 ;  /* 0x000000ff0a097208 */ /* 0x000fe20000800000 */
[----:B------:R-:W-:Y:S04]  /*0390*/  STG.E.64 desc[UR4][R2.64], R6 ;  /* 0x0000000602007986 */ /* 0x000fe8000c101b04 */
[----:B------:R-:W-:Y:S01]  /*03a0*/  STG.E.64 desc[UR4][R4.64], R8 ;  /* 0x0000000804007986 */ /* 0x000fe2000c101b04 */
[----:B------:R-:W-:Y:S05]  /*03b0*/  EXIT ;  /* 0x000000000000794d */ /* 0x000fea0003800000 */
.L_x_0:
[----:B------:R-:W-:-:S00]  /*03c0*/  BRA `(.L_x_0) ;  /* 0xfffffffc00fc7947 */ /* 0x000fc0000383ffff */
[----:B------:R-:W-:-:S00]  /*03d0*/  NOP ;  /* 0x0000000000007918 */ /* 0x000fc00000000000 */
        /* <DEDUP_REMOVED lines=10> */
.L_x_1:


//--------------------- .nv.global.init           --------------------------
	.section	.nv.global.init,"aw",@progbits
.nv.global.init:
	.type		_$_str,@object
	.size		_$_str,(_$_str_$_2 - _$_str)
_$_str:
        /*0000*/ 	.byte	0x5f, 0x5f, 0x43, 0x55, 0x44, 0x41, 0x5f, 0x46, 0x54, 0x5a, 0x00
	.type		_$_str_$_2,@object
	.size		_$_str_$_2,(.L_1 - _$_str_$_2)
_$_str_$_2:
        /*000b*/ 	.byte	0x5f, 0x5f, 0x43, 0x55, 0x44, 0x41, 0x5f, 0x50, 0x52, 0x45, 0x43, 0x5f, 0x53, 0x51, 0x52, 0x54
        /*001b*/ 	.byte	0x00
.L_1:


//--------------------- .nv.constant0.triton_poi_fused__native_batch_norm_legit_no_training_convolution_relu_1 --------------------------
	.section	.nv.constant0.triton_poi_fused__native_batch_norm_legit_no_training_convolution_relu_1,"a",@progbits
	.sectionflags	@""
	.align	4
.nv.constant0.triton_poi_fused__native_batch_norm_legit_no_training_convolution_relu_1:
	.zero		588
